//
// Generated by NVIDIA NVVM Compiler
//
// Compiler Build ID: CL-36424714
// Cuda compilation tools, release 13.0, V13.0.88
// Based on NVVM 20.0.0
//

.version 9.0
.target sm_100
.address_size 64

	// .globl	_Z14mat_mul_kernelPfS_S_i
// _ZZ13mat_mul_tilesPfS_S_iE3Mds has been demoted
// _ZZ13mat_mul_tilesPfS_S_iE3Nds has been demoted

.visible .entry _Z14mat_mul_kernelPfS_S_i(
	.param .u64 .ptr .align 1 _Z14mat_mul_kernelPfS_S_i_param_0,
	.param .u64 .ptr .align 1 _Z14mat_mul_kernelPfS_S_i_param_1,
	.param .u64 .ptr .align 1 _Z14mat_mul_kernelPfS_S_i_param_2,
	.param .u32 _Z14mat_mul_kernelPfS_S_i_param_3
)
{
	.reg .pred 	%p<10>;
	.reg .b32 	%r<40>;
	.reg .b32 	%f<67>;
	.reg .b64 	%rd<67>;

	ld.param.u64 	%rd14, [_Z14mat_mul_kernelPfS_S_i_param_0];
	ld.param.u64 	%rd15, [_Z14mat_mul_kernelPfS_S_i_param_1];
	ld.param.u32 	%r18, [_Z14mat_mul_kernelPfS_S_i_param_3];
	cvta.to.global.u64 	%rd1, %rd15;
	cvta.to.global.u64 	%rd2, %rd14;
	mov.u32 	%r19, %ctaid.y;
	mov.u32 	%r20, %ntid.y;
	mov.u32 	%r21, %tid.y;
	mad.lo.s32 	%r1, %r19, %r20, %r21;
	mov.u32 	%r22, %ctaid.x;
	mov.u32 	%r23, %ntid.x;
	mov.u32 	%r24, %tid.x;
	mad.lo.s32 	%r2, %r22, %r23, %r24;
	max.s32 	%r25, %r1, %r2;
	setp.ge.s32 	%p1, %r25, %r18;
	@%p1 bra 	$L__BB0_13;
	mul.lo.s32 	%r3, %r18, %r1;
	and.b32  	%r4, %r18, 7;
	setp.lt.u32 	%p2, %r18, 8;
	mov.f32 	%f66, 0f00000000;
	mov.b32 	%r38, 0;
	@%p2 bra 	$L__BB0_4;
	and.b32  	%r38, %r18, 2147483640;
	neg.s32 	%r36, %r38;
	mul.wide.s32 	%rd16, %r18, 4;
	add.s64 	%rd3, %rd1, %rd16;
	shl.b32 	%r7, %r18, 3;
	mul.wide.s32 	%rd17, %r18, 8;
	add.s64 	%rd4, %rd1, %rd17;
	mul.wide.s32 	%rd18, %r18, 12;
	add.s64 	%rd5, %rd1, %rd18;
	mul.wide.s32 	%rd19, %r18, 16;
	add.s64 	%rd6, %rd1, %rd19;
	mul.wide.s32 	%rd20, %r18, 20;
	add.s64 	%rd7, %rd1, %rd20;
	mul.wide.s32 	%rd21, %r18, 24;
	add.s64 	%rd8, %rd1, %rd21;
	mul.wide.s32 	%rd22, %r18, 28;
	add.s64 	%rd9, %rd1, %rd22;
	mul.wide.u32 	%rd23, %r3, 4;
	add.s64 	%rd24, %rd23, %rd2;
	add.s64 	%rd66, %rd24, 16;
	mov.f32 	%f66, 0f00000000;
	mov.u32 	%r35, %r2;
$L__BB0_3:
	.pragma "nounroll";
	mul.wide.s32 	%rd25, %r35, 4;
	add.s64 	%rd26, %rd3, %rd25;
	add.s64 	%rd27, %rd4, %rd25;
	add.s64 	%rd28, %rd5, %rd25;
	add.s64 	%rd29, %rd6, %rd25;
	add.s64 	%rd30, %rd7, %rd25;
	add.s64 	%rd31, %rd8, %rd25;
	add.s64 	%rd32, %rd9, %rd25;
	add.s64 	%rd33, %rd1, %rd25;
	ld.global.f32 	%f16, [%rd66+-16];
	ld.global.f32 	%f17, [%rd33];
	fma.rn.f32 	%f18, %f16, %f17, %f66;
	ld.global.f32 	%f19, [%rd66+-12];
	ld.global.f32 	%f20, [%rd26];
	fma.rn.f32 	%f21, %f19, %f20, %f18;
	ld.global.f32 	%f22, [%rd66+-8];
	ld.global.f32 	%f23, [%rd27];
	fma.rn.f32 	%f24, %f22, %f23, %f21;
	ld.global.f32 	%f25, [%rd66+-4];
	ld.global.f32 	%f26, [%rd28];
	fma.rn.f32 	%f27, %f25, %f26, %f24;
	ld.global.f32 	%f28, [%rd66];
	ld.global.f32 	%f29, [%rd29];
	fma.rn.f32 	%f30, %f28, %f29, %f27;
	ld.global.f32 	%f31, [%rd66+4];
	ld.global.f32 	%f32, [%rd30];
	fma.rn.f32 	%f33, %f31, %f32, %f30;
	ld.global.f32 	%f34, [%rd66+8];
	ld.global.f32 	%f35, [%rd31];
	fma.rn.f32 	%f36, %f34, %f35, %f33;
	ld.global.f32 	%f37, [%rd66+12];
	ld.global.f32 	%f38, [%rd32];
	fma.rn.f32 	%f66, %f37, %f38, %f36;
	add.s32 	%r36, %r36, 8;
	add.s32 	%r35, %r35, %r7;
	add.s64 	%rd66, %rd66, 32;
	setp.ne.s32 	%p3, %r36, 0;
	@%p3 bra 	$L__BB0_3;
$L__BB0_4:
	setp.eq.s32 	%p4, %r4, 0;
	@%p4 bra 	$L__BB0_12;
	and.b32  	%r13, %r18, 3;
	setp.lt.u32 	%p5, %r4, 4;
	@%p5 bra 	$L__BB0_7;
	add.s32 	%r27, %r38, %r3;
	mul.wide.u32 	%rd34, %r27, 4;
	add.s64 	%rd35, %rd2, %rd34;
	ld.global.f32 	%f40, [%rd35];
	mad.lo.s32 	%r28, %r38, %r18, %r2;
	mul.wide.s32 	%rd36, %r28, 4;
	add.s64 	%rd37, %rd1, %rd36;
	ld.global.f32 	%f41, [%rd37];
	fma.rn.f32 	%f42, %f40, %f41, %f66;
	cvt.u64.u32 	%rd38, %r3;
	cvt.u64.u32 	%rd39, %r38;
	add.s64 	%rd40, %rd39, %rd38;
	shl.b64 	%rd41, %rd40, 2;
	add.s64 	%rd42, %rd2, %rd41;
	ld.global.f32 	%f43, [%rd42+4];
	mul.wide.s32 	%rd43, %r18, 4;
	add.s64 	%rd44, %rd37, %rd43;
	ld.global.f32 	%f44, [%rd44];
	fma.rn.f32 	%f45, %f43, %f44, %f42;
	ld.global.f32 	%f46, [%rd42+8];
	add.s64 	%rd45, %rd44, %rd43;
	ld.global.f32 	%f47, [%rd45];
	fma.rn.f32 	%f48, %f46, %f47, %f45;
	ld.global.f32 	%f49, [%rd42+12];
	add.s64 	%rd46, %rd45, %rd43;
	ld.global.f32 	%f50, [%rd46];
	fma.rn.f32 	%f66, %f49, %f50, %f48;
	add.s32 	%r38, %r38, 4;
$L__BB0_7:
	setp.eq.s32 	%p6, %r13, 0;
	@%p6 bra 	$L__BB0_12;
	setp.eq.s32 	%p7, %r13, 1;
	@%p7 bra 	$L__BB0_10;
	add.s32 	%r29, %r38, %r3;
	mul.wide.u32 	%rd47, %r29, 4;
	add.s64 	%rd48, %rd2, %rd47;
	ld.global.f32 	%f52, [%rd48];
	mad.lo.s32 	%r30, %r38, %r18, %r2;
	mul.wide.s32 	%rd49, %r30, 4;
	add.s64 	%rd50, %rd1, %rd49;
	ld.global.f32 	%f53, [%rd50];
	fma.rn.f32 	%f54, %f52, %f53, %f66;
	cvt.u64.u32 	%rd51, %r3;
	cvt.u64.u32 	%rd52, %r38;
	add.s64 	%rd53, %rd52, %rd51;
	shl.b64 	%rd54, %rd53, 2;
	add.s64 	%rd55, %rd2, %rd54;
	ld.global.f32 	%f55, [%rd55+4];
	mul.wide.s32 	%rd56, %r18, 4;
	add.s64 	%rd57, %rd50, %rd56;
	ld.global.f32 	%f56, [%rd57];
	fma.rn.f32 	%f66, %f55, %f56, %f54;
	add.s32 	%r38, %r38, 2;
$L__BB0_10:
	and.b32  	%r31, %r18, 1;
	setp.eq.b32 	%p8, %r31, 1;
	not.pred 	%p9, %p8;
	@%p9 bra 	$L__BB0_12;
	add.s32 	%r32, %r38, %r3;
	mul.wide.u32 	%rd58, %r32, 4;
	add.s64 	%rd59, %rd2, %rd58;
	ld.global.f32 	%f57, [%rd59];
	mad.lo.s32 	%r33, %r38, %r18, %r2;
	mul.wide.s32 	%rd60, %r33, 4;
	add.s64 	%rd61, %rd1, %rd60;
	ld.global.f32 	%f58, [%rd61];
	fma.rn.f32 	%f66, %f57, %f58, %f66;
$L__BB0_12:
	ld.param.u64 	%rd65, [_Z14mat_mul_kernelPfS_S_i_param_2];
	add.s32 	%r34, %r3, %r2;
	cvta.to.global.u64 	%rd62, %rd65;
	mul.wide.s32 	%rd63, %r34, 4;
	add.s64 	%rd64, %rd62, %rd63;
	st.global.f32 	[%rd64], %f66;
$L__BB0_13:
	ret;

}
	// .globl	_Z13mat_mul_tilesPfS_S_i
.visible .entry _Z13mat_mul_tilesPfS_S_i(
	.param .u64 .ptr .align 1 _Z13mat_mul_tilesPfS_S_i_param_0,
	.param .u64 .ptr .align 1 _Z13mat_mul_tilesPfS_S_i_param_1,
	.param .u64 .ptr .align 1 _Z13mat_mul_tilesPfS_S_i_param_2,
	.param .u32 _Z13mat_mul_tilesPfS_S_i_param_3
)
{
	.reg .pred 	%p<6>;
	.reg .b32 	%r<35>;
	.reg .b32 	%f<109>;
	.reg .b64 	%rd<13>;
	// demoted variable
	.shared .align 4 .b8 _ZZ13mat_mul_tilesPfS_S_iE3Mds[4096];
	// demoted variable
	.shared .align 4 .b8 _ZZ13mat_mul_tilesPfS_S_iE3Nds[4096];
	ld.param.u64 	%rd3, [_Z13mat_mul_tilesPfS_S_i_param_0];
	ld.param.u64 	%rd4, [_Z13mat_mul_tilesPfS_S_i_param_1];
	ld.param.u64 	%rd5, [_Z13mat_mul_tilesPfS_S_i_param_2];
	ld.param.u32 	%r15, [_Z13mat_mul_tilesPfS_S_i_param_3];
	mov.u32 	%r16, %ctaid.x;
	mov.u32 	%r17, %ctaid.y;
	mov.u32 	%r1, %tid.x;
	mov.u32 	%r2, %tid.y;
	shl.b32 	%r18, %r17, 5;
	add.s32 	%r3, %r18, %r2;
	shl.b32 	%r19, %r16, 5;
	add.s32 	%r4, %r19, %r1;
	cvt.rn.f32.s32 	%f6, %r15;
	mul.f32 	%f7, %f6, 0f3D000000;
	cvt.rpi.f32.f32 	%f1, %f7;
	setp.leu.f32 	%p1, %f1, 0f00000000;
	mov.f32 	%f108, 0f00000000;
	@%p1 bra 	$L__BB1_7;
	mul.lo.s32 	%r5, %r15, %r3;
	shl.b32 	%r21, %r2, 7;
	mov.u32 	%r22, _ZZ13mat_mul_tilesPfS_S_iE3Mds;
	add.s32 	%r6, %r22, %r21;
	shl.b32 	%r23, %r1, 2;
	add.s32 	%r7, %r6, %r23;
	mov.u32 	%r24, _ZZ13mat_mul_tilesPfS_S_iE3Nds;
	add.s32 	%r9, %r24, %r23;
	add.s32 	%r8, %r9, %r21;
	cvta.to.global.u64 	%rd1, %rd3;
	cvta.to.global.u64 	%rd2, %rd4;
	mov.f32 	%f108, 0f00000000;
	mov.b32 	%r34, 0;
$L__BB1_2:
	shl.b32 	%r11, %r34, 5;
	add.s32 	%r25, %r11, %r1;
	max.s32 	%r26, %r3, %r25;
	setp.ge.s32 	%p2, %r26, %r15;
	@%p2 bra 	$L__BB1_4;
	add.s32 	%r27, %r25, %r5;
	mul.wide.s32 	%rd6, %r27, 4;
	add.s64 	%rd7, %rd1, %rd6;
	ld.global.f32 	%f9, [%rd7];
	st.shared.f32 	[%r7], %f9;
$L__BB1_4:
	add.s32 	%r13, %r11, %r2;
	max.s32 	%r29, %r13, %r4;
	setp.ge.s32 	%p3, %r29, %r15;
	@%p3 bra 	$L__BB1_6;
	mad.lo.s32 	%r30, %r13, %r15, %r4;
	mul.wide.s32 	%rd8, %r30, 4;
	add.s64 	%rd9, %rd2, %rd8;
	ld.global.f32 	%f10, [%rd9];
	st.shared.f32 	[%r8], %f10;
$L__BB1_6:
	bar.sync 	0;
	ld.shared.f32 	%f11, [%r6];
	ld.shared.f32 	%f12, [%r9];
	fma.rn.f32 	%f13, %f11, %f12, %f108;
	ld.shared.f32 	%f14, [%r6+4];
	ld.shared.f32 	%f15, [%r9+128];
	fma.rn.f32 	%f16, %f14, %f15, %f13;
	ld.shared.f32 	%f17, [%r6+8];
	ld.shared.f32 	%f18, [%r9+256];
	fma.rn.f32 	%f19, %f17, %f18, %f16;
	ld.shared.f32 	%f20, [%r6+12];
	ld.shared.f32 	%f21, [%r9+384];
	fma.rn.f32 	%f22, %f20, %f21, %f19;
	ld.shared.f32 	%f23, [%r6+16];
	ld.shared.f32 	%f24, [%r9+512];
	fma.rn.f32 	%f25, %f23, %f24, %f22;
	ld.shared.f32 	%f26, [%r6+20];
	ld.shared.f32 	%f27, [%r9+640];
	fma.rn.f32 	%f28, %f26, %f27, %f25;
	ld.shared.f32 	%f29, [%r6+24];
	ld.shared.f32 	%f30, [%r9+768];
	fma.rn.f32 	%f31, %f29, %f30, %f28;
	ld.shared.f32 	%f32, [%r6+28];
	ld.shared.f32 	%f33, [%r9+896];
	fma.rn.f32 	%f34, %f32, %f33, %f31;
	ld.shared.f32 	%f35, [%r6+32];
	ld.shared.f32 	%f36, [%r9+1024];
	fma.rn.f32 	%f37, %f35, %f36, %f34;
	ld.shared.f32 	%f38, [%r6+36];
	ld.shared.f32 	%f39, [%r9+1152];
	fma.rn.f32 	%f40, %f38, %f39, %f37;
	ld.shared.f32 	%f41, [%r6+40];
	ld.shared.f32 	%f42, [%r9+1280];
	fma.rn.f32 	%f43, %f41, %f42, %f40;
	ld.shared.f32 	%f44, [%r6+44];
	ld.shared.f32 	%f45, [%r9+1408];
	fma.rn.f32 	%f46, %f44, %f45, %f43;
	ld.shared.f32 	%f47, [%r6+48];
	ld.shared.f32 	%f48, [%r9+1536];
	fma.rn.f32 	%f49, %f47, %f48, %f46;
	ld.shared.f32 	%f50, [%r6+52];
	ld.shared.f32 	%f51, [%r9+1664];
	fma.rn.f32 	%f52, %f50, %f51, %f49;
	ld.shared.f32 	%f53, [%r6+56];
	ld.shared.f32 	%f54, [%r9+1792];
	fma.rn.f32 	%f55, %f53, %f54, %f52;
	ld.shared.f32 	%f56, [%r6+60];
	ld.shared.f32 	%f57, [%r9+1920];
	fma.rn.f32 	%f58, %f56, %f57, %f55;
	ld.shared.f32 	%f59, [%r6+64];
	ld.shared.f32 	%f60, [%r9+2048];
	fma.rn.f32 	%f61, %f59, %f60, %f58;
	ld.shared.f32 	%f62, [%r6+68];
	ld.shared.f32 	%f63, [%r9+2176];
	fma.rn.f32 	%f64, %f62, %f63, %f61;
	ld.shared.f32 	%f65, [%r6+72];
	ld.shared.f32 	%f66, [%r9+2304];
	fma.rn.f32 	%f67, %f65, %f66, %f64;
	ld.shared.f32 	%f68, [%r6+76];
	ld.shared.f32 	%f69, [%r9+2432];
	fma.rn.f32 	%f70, %f68, %f69, %f67;
	ld.shared.f32 	%f71, [%r6+80];
	ld.shared.f32 	%f72, [%r9+2560];
	fma.rn.f32 	%f73, %f71, %f72, %f70;
	ld.shared.f32 	%f74, [%r6+84];
	ld.shared.f32 	%f75, [%r9+2688];
	fma.rn.f32 	%f76, %f74, %f75, %f73;
	ld.shared.f32 	%f77, [%r6+88];
	ld.shared.f32 	%f78, [%r9+2816];
	fma.rn.f32 	%f79, %f77, %f78, %f76;
	ld.shared.f32 	%f80, [%r6+92];
	ld.shared.f32 	%f81, [%r9+2944];
	fma.rn.f32 	%f82, %f80, %f81, %f79;
	ld.shared.f32 	%f83, [%r6+96];
	ld.shared.f32 	%f84, [%r9+3072];
	fma.rn.f32 	%f85, %f83, %f84, %f82;
	ld.shared.f32 	%f86, [%r6+100];
	ld.shared.f32 	%f87, [%r9+3200];
	fma.rn.f32 	%f88, %f86, %f87, %f85;
	ld.shared.f32 	%f89, [%r6+104];
	ld.shared.f32 	%f90, [%r9+3328];
	fma.rn.f32 	%f91, %f89, %f90, %f88;
	ld.shared.f32 	%f92, [%r6+108];
	ld.shared.f32 	%f93, [%r9+3456];
	fma.rn.f32 	%f94, %f92, %f93, %f91;
	ld.shared.f32 	%f95, [%r6+112];
	ld.shared.f32 	%f96, [%r9+3584];
	fma.rn.f32 	%f97, %f95, %f96, %f94;
	ld.shared.f32 	%f98, [%r6+116];
	ld.shared.f32 	%f99, [%r9+3712];
	fma.rn.f32 	%f100, %f98, %f99, %f97;
	ld.shared.f32 	%f101, [%r6+120];
	ld.shared.f32 	%f102, [%r9+3840];
	fma.rn.f32 	%f103, %f101, %f102, %f100;
	ld.shared.f32 	%f104, [%r6+124];
	ld.shared.f32 	%f105, [%r9+3968];
	fma.rn.f32 	%f108, %f104, %f105, %f103;
	bar.sync 	0;
	add.s32 	%r34, %r34, 1;
	cvt.rn.f32.u32 	%f106, %r34;
	setp.gt.f32 	%p4, %f1, %f106;
	@%p4 bra 	$L__BB1_2;
$L__BB1_7:
	max.s32 	%r32, %r3, %r4;
	setp.ge.s32 	%p5, %r32, %r15;
	@%p5 bra 	$L__BB1_9;
	mad.lo.s32 	%r33, %r15, %r3, %r4;
	cvta.to.global.u64 	%rd10, %rd5;
	mul.wide.u32 	%rd11, %r33, 4;
	add.s64 	%rd12, %rd10, %rd11;
	st.global.f32 	[%rd12], %f108;
$L__BB1_9:
	ret;

}


// ===== COMPILED SASS (sm_100) =====

	.target	sm_100

	.elftype	@"ET_EXEC"


//--------------------- .note.nv.tkinfo           --------------------------
	.section	.note.nv.tkinfo,"",@"SHT_NOTE"
	.sectionflags	@"SHF_NOTE_NV_TKINFO"
	.tkinfo
        /*0018*/ 	.word	0x00000002
        /*0030*/ 	.string	""
        /*0030*/ 	.string	"ptxas"
        /*0030*/ 	.string	"Cuda compilation tools, release 13.0, V13.0.88"
        /*0030*/ 	.string	"Build cuda_13.0.r13.0/compiler.36424714_0"
        /*0030*/ 	.string	"-arch sm_100 -m 64 "



//--------------------- .note.nv.cuinfo           --------------------------
	.section	.note.nv.cuinfo,"",@"SHT_NOTE"
	.sectionflags	@"SHF_NOTE_NV_CUINFO"
        /*0018*/ 	.short	0x0002
        /*001a*/ 	.short	0x0064
        /*001c*/ 	.short	0x0082
	.zero		2


//--------------------- .nv.info                  --------------------------
	.section	.nv.info,"",@"SHT_CUDA_INFO"
	.align	4


	//----- nvinfo : EIATTR_REGCOUNT
	.align		4
        /*0000*/ 	.byte	0x04, 0x2f
        /*0002*/ 	.short	(.L_1 - .L_0)
	.align		4
.L_0:
        /*0004*/ 	.word	index@(_Z14mat_mul_kernelPfS_S_i)
        /*0008*/ 	.word	0x0000001e


	//----- nvinfo : EIATTR_FRAME_SIZE
	.align		4
.L_1:
        /*000c*/ 	.byte	0x04, 0x11
        /*000e*/ 	.short	(.L_3 - .L_2)
	.align		4
.L_2:
        /*0010*/ 	.word	index@(_Z14mat_mul_kernelPfS_S_i)
        /*0014*/ 	.word	0x00000000


	//----- nvinfo : EIATTR_REGCOUNT
	.align		4
.L_3:
        /*0018*/ 	.byte	0x04, 0x2f
        /*001a*/ 	.short	(.L_5 - .L_4)
	.align		4
.L_4:
        /*001c*/ 	.word	index@(_Z13mat_mul_tilesPfS_S_i)
        /*0020*/ 	.word	0x00000020


	//----- nvinfo : EIATTR_FRAME_SIZE
	.align		4
.L_5:
        /*0024*/ 	.byte	0x04, 0x11
        /*0026*/ 	.short	(.L_7 - .L_6)
	.align		4
.L_6:
        /*0028*/ 	.word	index@(_Z13mat_mul_tilesPfS_S_i)
        /*002c*/ 	.word	0x00000000


	//----- nvinfo : EIATTR_MIN_STACK_SIZE
	.align		4
.L_7:
        /*0030*/ 	.byte	0x04, 0x12
        /*0032*/ 	.short	(.L_9 - .L_8)
	.align		4
.L_8:
        /*0034*/ 	.word	index@(_Z13mat_mul_tilesPfS_S_i)
        /*0038*/ 	.word	0x00000000


	//----- nvinfo : EIATTR_MIN_STACK_SIZE
	.align		4
.L_9:
        /*003c*/ 	.byte	0x04, 0x12
        /*003e*/ 	.short	(.L_11 - .L_10)
	.align		4
.L_10:
        /*0040*/ 	.word	index@(_Z14mat_mul_kernelPfS_S_i)
        /*0044*/ 	.word	0x00000000
.L_11:


//--------------------- .nv.compat                --------------------------
	.section	.nv.compat,"",@"SHT_CUDA_COMPAT_INFO"
	.align	4
        /*0000*/ 	.byte	0x02, 0x09, 0x00, 0x00, 0x02, 0x02, 0x01, 0x00, 0x02, 0x05, 0x05, 0x00, 0x03, 0x07, 0x01, 0x01
        /*0010*/ 	.byte	0x02, 0x03, 0x00, 0x00, 0x02, 0x06, 0x01, 0x00, 0x04, 0x0b, 0x08, 0x00, 0x09, 0x00, 0x00, 0x00
        /*0020*/ 	.byte	0x00, 0x00, 0x00, 0x00


//--------------------- .nv.info._Z13mat_mul_tilesPfS_S_i --------------------------
	.section	.nv.info._Z13mat_mul_tilesPfS_S_i,"",@"SHT_CUDA_INFO"
	.sectionflags	@""
	.align	4


	//----- nvinfo : EIATTR_CUDA_API_VERSION
	.align		4
        /*0000*/ 	.byte	0x04, 0x37
        /*0002*/ 	.short	(.L_13 - .L_12)
.L_12:
        /*0004*/ 	.word	0x00000082


	//----- nvinfo : EIATTR_KPARAM_INFO
	.align		4
.L_13:
        /*0008*/ 	.byte	0x04, 0x17
        /*000a*/ 	.short	(.L_15 - .L_14)
.L_14:
        /*000c*/ 	.word	0x00000000
        /*0010*/ 	.short	0x0003
        /*0012*/ 	.short	0x0018
        /*0014*/ 	.byte	0x00, 0xf0, 0x11, 0x00


	//----- nvinfo : EIATTR_KPARAM_INFO
	.align		4
.L_15:
        /*0018*/ 	.byte	0x04, 0x17
        /*001a*/ 	.short	(.L_17 - .L_16)
.L_16:
        /*001c*/ 	.word	0x00000000
        /*0020*/ 	.short	0x0002
        /*0022*/ 	.short	0x0010
        /*0024*/ 	.byte	0x00, 0xf5, 0x21, 0x00


	//----- nvinfo : EIATTR_KPARAM_INFO
	.align		4
.L_17:
        /*0028*/ 	.byte	0x04, 0x17
        /*002a*/ 	.short	(.L_19 - .L_18)
.L_18:
        /*002c*/ 	.word	0x00000000
        /*0030*/ 	.short	0x0001
        /*0032*/ 	.short	0x0008
        /*0034*/ 	.byte	0x00, 0xf5, 0x21, 0x00


	//----- nvinfo : EIATTR_KPARAM_INFO
	.align		4
.L_19:
        /*0038*/ 	.byte	0x04, 0x17
        /*003a*/ 	.short	(.L_21 - .L_20)
.L_20:
        /*003c*/ 	.word	0x00000000
        /*0040*/ 	.short	0x0000
        /*0042*/ 	.short	0x0000
        /*0044*/ 	.byte	0x00, 0xf5, 0x21, 0x00


	//----- nvinfo : EIATTR_SPARSE_MMA_MASK
	.align		4
.L_21:
        /*0048*/ 	.byte	0x03, 0x50
        /*004a*/ 	.short	0x0000


	//----- nvinfo : EIATTR_MAXREG_COUNT
	.align		4
        /*004c*/ 	.byte	0x03, 0x1b
        /*004e*/ 	.short	0x00ff


	//----- nvinfo : EIATTR_NUM_BARRIERS
	.align		4
        /*0050*/ 	.byte	0x02, 0x4c
        /*0052*/ 	.byte	0x01
	.zero		1


	//----- nvinfo : EIATTR_MERCURY_ISA_VERSION
	.align		4
        /*0054*/ 	.byte	0x03, 0x5f
        /*0056*/ 	.short	0x0101


	//----- nvinfo : EIATTR_VRC_CTA_INIT_COUNT
	.align		4
        /*0058*/ 	.byte	0x02, 0x4a
	.zero		1
	.zero		1


	//----- nvinfo : EIATTR_EXIT_INSTR_OFFSETS
	.align		4
        /*005c*/ 	.byte	0x04, 0x1c
        /*005e*/ 	.short	(.L_23 - .L_22)


	//   ....[0]....
.L_22:
        /*0060*/ 	.word	0x000007c0


	//   ....[1]....
        /*0064*/ 	.word	0x00000810


	//----- nvinfo : EIATTR_CBANK_PARAM_SIZE
	.align		4
.L_23:
        /*0068*/ 	.byte	0x03, 0x19
        /*006a*/ 	.short	0x001c


	//----- nvinfo : EIATTR_PARAM_CBANK
	.align		4
        /*006c*/ 	.byte	0x04, 0x0a
        /*006e*/ 	.short	(.L_25 - .L_24)
	.align		4
.L_24:
        /*0070*/ 	.word	index@(.nv.constant0._Z13mat_mul_tilesPfS_S_i)
        /*0074*/ 	.short	0x0380
        /*0076*/ 	.short	0x001c


	//----- nvinfo : EIATTR_SW_WAR
	.align		4
.L_25:
        /*0078*/ 	.byte	0x04, 0x36
        /*007a*/ 	.short	(.L_27 - .L_26)
.L_26:
        /*007c*/ 	.word	0x00000008
.L_27:


//--------------------- .nv.info._Z14mat_mul_kernelPfS_S_i --------------------------
	.section	.nv.info._Z14mat_mul_kernelPfS_S_i,"",@"SHT_CUDA_INFO"
	.sectionflags	@""
	.align	4


	//----- nvinfo : EIATTR_CUDA_API_VERSION
	.align		4
        /*0000*/ 	.byte	0x04, 0x37
        /*0002*/ 	.short	(.L_29 - .L_28)
.L_28:
        /*0004*/ 	.word	0x00000082


	//----- nvinfo : EIATTR_KPARAM_INFO
	.align		4
.L_29:
        /*0008*/ 	.byte	0x04, 0x17
        /*000a*/ 	.short	(.L_31 - .L_30)
.L_30:
        /*000c*/ 	.word	0x00000000
        /*0010*/ 	.short	0x0003
        /*0012*/ 	.short	0x0018
        /*0014*/ 	.byte	0x00, 0xf0, 0x11, 0x00


	//----- nvinfo : EIATTR_KPARAM_INFO
	.align		4
.L_31:
        /*0018*/ 	.byte	0x04, 0x17
        /*001a*/ 	.short	(.L_33 - .L_32)
.L_32:
        /*001c*/ 	.word	0x00000000
        /*0020*/ 	.short	0x0002
        /*0022*/ 	.short	0x0010
        /*0024*/ 	.byte	0x00, 0xf5, 0x21, 0x00


	//----- nvinfo : EIATTR_KPARAM_INFO
	.align		4
.L_33:
        /*0028*/ 	.byte	0x04, 0x17
        /*002a*/ 	.short	(.L_35 - .L_34)
.L_34:
        /*002c*/ 	.word	0x00000000
        /*0030*/ 	.short	0x0001
        /*0032*/ 	.short	0x0008
        /*0034*/ 	.byte	0x00, 0xf5, 0x21, 0x00


	//----- nvinfo : EIATTR_KPARAM_INFO
	.align		4
.L_35:
        /*0038*/ 	.byte	0x04, 0x17
        /*003a*/ 	.short	(.L_37 - .L_36)
.L_36:
        /*003c*/ 	.word	0x00000000
        /*0040*/ 	.short	0x0000
        /*0042*/ 	.short	0x0000
        /*0044*/ 	.byte	0x00, 0xf5, 0x21, 0x00


	//----- nvinfo : EIATTR_SPARSE_MMA_MASK
	.align		4
.L_37:
        /*0048*/ 	.byte	0x03, 0x50
        /*004a*/ 	.short	0x0000


	//----- nvinfo : EIATTR_MAXREG_COUNT
	.align		4
        /*004c*/ 	.byte	0x03, 0x1b
        /*004e*/ 	.short	0x00ff


	//----- nvinfo : EIATTR_MERCURY_ISA_VERSION
	.align		4
        /*0050*/ 	.byte	0x03, 0x5f
        /*0052*/ 	.short	0x0101


	//----- nvinfo : EIATTR_VRC_CTA_INIT_COUNT
	.align		4
        /*0054*/ 	.byte	0x02, 0x4a
	.zero		1
	.zero		1


	//----- nvinfo : EIATTR_EXIT_INSTR_OFFSETS
	.align		4
        /*0058*/ 	.byte	0x04, 0x1c
        /*005a*/ 	.short	(.L_39 - .L_38)


	//   ....[0]....
.L_38:
        /*005c*/ 	.word	0x000000c0


	//   ....[1]....
        /*0060*/ 	.word	0x00000a90


	//----- nvinfo : EIATTR_CBANK_PARAM_SIZE
	.align		4
.L_39:
        /*0064*/ 	.byte	0x03, 0x19
        /*0066*/ 	.short	0x001c


	//----- nvinfo : EIATTR_PARAM_CBANK
	.align		4
        /*0068*/ 	.byte	0x04, 0x0a
        /*006a*/ 	.short	(.L_41 - .L_40)
	.align		4
.L_40:
        /*006c*/ 	.word	index@(.nv.constant0._Z14mat_mul_kernelPfS_S_i)
        /*0070*/ 	.short	0x0380
        /*0072*/ 	.short	0x001c


	//----- nvinfo : EIATTR_SW_WAR
	.align		4
.L_41:
        /*0074*/ 	.byte	0x04, 0x36
        /*0076*/ 	.short	(.L_43 - .L_42)
.L_42:
        /*0078*/ 	.word	0x00000008
.L_43:


//--------------------- .nv.callgraph             --------------------------
	.section	.nv.callgraph,"",@"SHT_CUDA_CALLGRAPH"
	.align	4
	.sectionentsize	8
	.align		4
        /*0000*/ 	.word	0x00000000
	.align		4
        /*0004*/ 	.word	0xffffffff
	.align		4
        /*0008*/ 	.word	0x00000000
	.align		4
        /*000c*/ 	.word	0xfffffffe
	.align		4
        /*0010*/ 	.word	0x00000000
	.align		4
        /*0014*/ 	.word	0xfffffffd
	.align		4
        /*0018*/ 	.word	0x00000000
	.align		4
        /*001c*/ 	.word	0xfffffffc


//--------------------- .text._Z13mat_mul_tilesPfS_S_i --------------------------
	.section	.text._Z13mat_mul_tilesPfS_S_i,"ax",@progbits
	.align	128
        .global         _Z13mat_mul_tilesPfS_S_i
        .type           _Z13mat_mul_tilesPfS_S_i,@function
        .size           _Z13mat_mul_tilesPfS_S_i,(.L_x_8 - _Z13mat_mul_tilesPfS_S_i)
        .other          _Z13mat_mul_tilesPfS_S_i,@"STO_CUDA_ENTRY STV_DEFAULT"
_Z13mat_mul_tilesPfS_S_i:
.text._Z13mat_mul_tilesPfS_S_i:
[----:B------:R-:W-:Y:S01]  /*0000*/  LDC R1, c[0x0][0x37c] ;  /* 0x0000df00ff017b82 */ /* 0x000fe20000000800 */
[----:B------:R-:W0:Y:S01]  /*0010*/  LDCU UR4, c[0x0][0x398] ;  /* 0x00007300ff0477ac */ /* 0x000e220008000800 */
[----:B------:R-:W1:Y:S01]  /*0020*/  S2R R19, SR_CTAID.Y ;  /* 0x0000000000137919 */ /* 0x000e620000002600 */
[----:B------:R-:W-:Y:S01]  /*0030*/  HFMA2 R21, -RZ, RZ, 0, 0 ;  /* 0x00000000ff157431 */ /* 0x000fe200000001ff */
[----:B------:R-:W2:Y:S01]  /*0040*/  LDCU.64 UR8, c[0x0][0x358] ;  /* 0x00006b00ff0877ac */ /* 0x000ea20008000a00 */
[----:B------:R-:W1:Y:S01]  /*0050*/  S2R R0, SR_TID.Y ;  /* 0x0000000000007919 */ /* 0x000e620000002200 */
[----:B------:R-:W3:Y:S01]  /*0060*/  S2R R5, SR_CTAID.X ;  /* 0x0000000000057919 */ /* 0x000ee20000002500 */
[----:B------:R-:W3:Y:S01]  /*0070*/  S2R R2, SR_TID.X ;  /* 0x0000000000027919 */ /* 0x000ee20000002100 */
[----:B0-----:R-:W-:-:S05]  /*0080*/  I2FP.F32.S32 R3, UR4 ;  /* 0x0000000400037c45 */ /* 0x001fca0008201400 */
[----:B------:R-:W-:-:S06]  /*0090*/  FMUL R16, R3, 0.03125 ;  /* 0x3d00000003107820 */ /* 0x000fcc0000400000 */
[----:B------:R-:W0:Y:S01]  /*00a0*/  FRND.CEIL R16, R16 ;  /* 0x0000001000107307 */ /* 0x000e220000209000 */
[----:B-1----:R-:W-:Y:S02]  /*00b0*/  LEA R19, R19, R0, 0x5 ;  /* 0x0000000013137211 */ /* 0x002fe400078e28ff */
[----:B0-----:R-:W-:Y:S02]  /*00c0*/  FSETP.GT.AND P0, PT, R16, RZ, PT ;  /* 0x000000ff1000720b */ /* 0x001fe40003f04000 */
[----:B---3--:R-:W-:-:S04]  /*00d0*/  LEA R18, R5, R2, 0x5 ;  /* 0x0000000205127211 */ /* 0x008fc800078e28ff */
[----:B------:R-:W-:-:S07]  /*00e0*/  VIMNMX R3, PT, PT, R19, R18, !PT ;  /* 0x0000001213037248 */ /* 0x000fce0007fe0100 */
[----:B--2---:R-:W-:Y:S05]  /*00f0*/  @!P0 BRA `(.L_x_0) ;  /* 0x0000000400ac8947 */ /* 0x004fea0003800000 */
[----:B------:R-:W0:Y:S01]  /*0100*/  S2UR UR6, SR_CgaCtaId ;  /* 0x00000000000679c3 */ /* 0x000e220000008800 */
[----:B------:R-:W-:Y:S01]  /*0110*/  UMOV UR4, 0x400 ;  /* 0x0000040000047882 */ /* 0x000fe20000000000 */
[----:B------:R-:W-:Y:S01]  /*0120*/  MOV R21, RZ ;  /* 0x000000ff00157202 */ /* 0x000fe20000000f00 */
[----:B------:R-:W-:Y:S01]  /*0130*/  UIADD3 UR5, UPT, UPT, UR4, 0x1000, URZ ;  /* 0x0000100004057890 */ /* 0x000fe2000fffe0ff */
[----:B------:R-:W-:Y:S01]  /*0140*/  MOV R5, RZ ;  /* 0x000000ff00057202 */ /* 0x000fe20000000f00 */
[----:B------:R-:W1:Y:S01]  /*0150*/  LDCU UR7, c[0x0][0x398] ;  /* 0x00007300ff0777ac */ /* 0x000e620008000800 */
[----:B0-----:R-:W-:Y:S02]  /*0160*/  ULEA UR4, UR6, UR4, 0x18 ;  /* 0x0000000406047291 */ /* 0x001fe4000f8ec0ff */
[----:B------:R-:W-:-:S04]  /*0170*/  ULEA UR5, UR6, UR5, 0x18 ;  /* 0x0000000506057291 */ /* 0x000fc8000f8ec0ff */
[----:B------:R-:W-:Y:S02]  /*0180*/  LEA R17, R0, UR4, 0x7 ;  /* 0x0000000400117c11 */ /* 0x000fe4000f8e38ff */
[C---:B------:R-:W-:Y:S02]  /*0190*/  LEA R7, R2.reuse, UR5, 0x2 ;  /* 0x0000000502077c11 */ /* 0x040fe4000f8e10ff */
[----:B------:R-:W-:Y:S02]  /*01a0*/  LEA R6, R2, R17, 0x2 ;  /* 0x0000001102067211 */ /* 0x000fe400078e10ff */
[----:B-1----:R-:W-:-:S07]  /*01b0*/  LEA R4, R0, R7, 0x7 ;  /* 0x0000000700047211 */ /* 0x002fce00078e38ff */
.L_x_1:
[C---:B------:R-:W-:Y:S01]  /*01c0*/  LEA R12, R5.reuse, R2, 0x5 ;  /* 0x00000002050c7211 */ /* 0x040fe200078e28ff */
[----:B------:R-:W-:Y:S01]  /*01d0*/  UMOV UR4, UR7 ;  /* 0x0000000700047c82 */ /* 0x000fe20008000000 */
[----:B------:R-:W-:Y:S02]  /*01e0*/  LEA R23, R5, R0, 0x5 ;  /* 0x0000000005177211 */ /* 0x000fe400078e28ff */
[----:B------:R-:W-:Y:S02]  /*01f0*/  VIMNMX R8, PT, PT, R19, R12, !PT ;  /* 0x0000000c13087248 */ /* 0x000fe40007fe0100 */
[----:B------:R-:W-:Y:S02]  /*0200*/  VIMNMX R9, PT, PT, R18, R23, !PT ;  /* 0x0000001712097248 */ /* 0x000fe40007fe0100 */
[----:B------:R-:W-:Y:S02]  /*0210*/  ISETP.GE.AND P0, PT, R8, UR4, PT ;  /* 0x0000000408007c0c */ /* 0x000fe4000bf06270 */
[----:B------:R-:W-:-:S11]  /*0220*/  ISETP.GE.AND P1, PT, R9, UR4, PT ;  /* 0x0000000409007c0c */ /* 0x000fd6000bf26270 */
[----:B------:R-:W0:Y:S01]  /*0230*/  @!P0 LDC.64 R10, c[0x0][0x380] ;  /* 0x0000e000ff0a8b82 */ /* 0x000e220000000a00 */
[----:B------:R-:W-:Y:S02]  /*0240*/  @!P0 IMAD R13, R19, UR4, R12 ;  /* 0x00000004130d8c24 */ /* 0x000fe4000f8e020c */
[----:B------:R-:W-:-:S05]  /*0250*/  @!P1 IMAD R23, R23, UR4, R18 ;  /* 0x0000000417179c24 */ /* 0x000fca000f8e0212 */
[----:B------:R-:W1:Y:S01]  /*0260*/  @!P1 LDC.64 R8, c[0x0][0x388] ;  /* 0x0000e200ff089b82 */ /* 0x000e620000000a00 */
[----:B0-----:R-:W-:-:S05]  /*0270*/  @!P0 IMAD.WIDE R10, R13, 0x4, R10 ;  /* 0x000000040d0a8825 */ /* 0x001fca00078e020a */
[----:B------:R-:W2:Y:S01]  /*0280*/  @!P0 LDG.E R29, desc[UR8][R10.64] ;  /* 0x000000080a1d8981 */ /* 0x000ea2000c1e1900 */
[----:B-1----:R-:W-:-:S06]  /*0290*/  @!P1 IMAD.WIDE R22, R23, 0x4, R8 ;  /* 0x0000000417169825 */ /* 0x002fcc00078e0208 */
[----:B------:R-:W3:Y:S01]  /*02a0*/  @!P1 LDG.E R23, desc[UR8][R22.64] ;  /* 0x0000000816179981 */ /* 0x000ee2000c1e1900 */
[----:B------:R-:W-:-:S03]  /*02b0*/  IADD3 R5, PT, PT, R5, 0x1, RZ ;  /* 0x0000000105057810 */ /* 0x000fc60007ffe0ff */
[----:B--2---:R-:W-:Y:S04]  /*02c0*/  @!P0 STS [R6], R29 ;  /* 0x0000001d06008388 */ /* 0x004fe80000000800 */
[----:B---3--:R-:W-:Y:S01]  /*02d0*/  @!P1 STS [R4], R23 ;  /* 0x0000001704009388 */ /* 0x008fe20000000800 */
[----:B------:R-:W-:Y:S06]  /*02e0*/  BAR.SYNC.DEFER_BLOCKING 0x0 ;  /* 0x0000000000007b1d */ /* 0x000fec0000010000 */
[----:B------:R-:W-:Y:S04]  /*02f0*/  LDS R24, [R7] ;  /* 0x0000000007187984 */ /* 0x000fe80000000800 */
[----:B------:R-:W0:Y:S04]  /*0300*/  LDS.128 R12, [R17] ;  /* 0x00000000110c7984 */ /* 0x000e280000000c00 */
[----:B------:R-:W1:Y:S04]  /*0310*/  LDS R28, [R7+0x80] ;  /* 0x00008000071c7984 */ /* 0x000e680000000800 */
[----:B------:R-:W2:Y:S04]  /*0320*/  LDS R27, [R7+0x100] ;  /* 0x00010000071b7984 */ /* 0x000ea80000000800 */
[----:B------:R-:W3:Y:S04]  /*0330*/  LDS R26, [R7+0x180] ;  /* 0x00018000071a7984 */ /* 0x000ee80000000800 */
[----:B------:R-:W-:Y:S04]  /*0340*/  LDS R25, [R7+0x200] ;  /* 0x0002000007197984 */ /* 0x000fe80000000800 */
[----:B------:R-:W4:Y:S04]  /*0350*/  LDS.128 R8, [R17+0x10] ;  /* 0x0000100011087984 */ /* 0x000f280000000c00 */
[----:B------:R-:W5:Y:S04]  /*0360*/  LDS R20, [R7+0x280] ;  /* 0x0002800007147984 */ /* 0x000f680000000800 */
[----:B------:R-:W-:Y:S04]  /*0370*/  LDS R23, [R7+0x400] ;  /* 0x0004000007177984 */ /* 0x000fe80000000800 */
[----:B------:R-:W-:Y:S01]  /*0380*/  LDS R22, [R7+0x480] ;  /* 0x0004800007167984 */ /* 0x000fe20000000800 */
[----:B0-----:R-:W-:-:S03]  /*0390*/  FFMA R12, R12, R24, R21 ;  /* 0x000000180c0c7223 */ /* 0x001fc60000000015 */
[----:B------:R-:W0:Y:S04]  /*03a0*/  LDS R21, [R7+0x300] ;  /* 0x0003000007157984 */ /* 0x000e280000000800 */
[----:B------:R-:W0:Y:S01]  /*03b0*/  LDS R24, [R7+0x380] ;  /* 0x0003800007187984 */ /* 0x000e220000000800 */
[----:B-1----:R-:W-:-:S04]  /*03c0*/  FFMA R12, R28, R13, R12 ;  /* 0x0000000d1c0c7223 */ /* 0x002fc8000000000c */
[----:B--2---:R-:W-:-:S04]  /*03d0*/  FFMA R27, R27, R14, R12 ;  /* 0x0000000e1b1b7223 */ /* 0x004fc8000000000c */
[----:B---3--:R-:W-:Y:S02]  /*03e0*/  FFMA R27, R26, R15, R27 ;  /* 0x0000000f1a1b7223 */ /* 0x008fe4000000001b */
[----:B------:R-:W1:Y:S02]  /*03f0*/  LDS.128 R12, [R17+0x20] ;  /* 0x00002000110c7984 */ /* 0x000e640000000c00 */
[----:B----4-:R-:W-:Y:S02]  /*0400*/  FFMA R27, R8, R25, R27 ;  /* 0x00000019081b7223 */ /* 0x010fe4000000001b */
[----:B------:R-:W-:Y:S04]  /*0410*/  LDS R26, [R7+0x580] ;  /* 0x00058000071a7984 */ /* 0x000fe80000000800 */
[----:B------:R-:W2:Y:S01]  /*0420*/  LDS R25, [R7+0x500] ;  /* 0x0005000007197984 */ /* 0x000ea20000000800 */
[----:B-----5:R-:W-:-:S04]  /*0430*/  FFMA R20, R20, R9, R27 ;  /* 0x0000000914147223 */ /* 0x020fc8000000001b */
[----:B0-----:R-:W-:Y:S02]  /*0440*/  FFMA R21, R21, R10, R20 ;  /* 0x0000000a15157223 */ /* 0x001fe40000000014 */
[----:B------:R-:W-:Y:S02]  /*0450*/  LDS R20, [R7+0x680] ;  /* 0x0006800007147984 */ /* 0x000fe40000000800 */
[----:B------:R-:W-:Y:S02]  /*0460*/  FFMA R27, R24, R11, R21 ;  /* 0x0000000b181b7223 */ /* 0x000fe40000000015 */
[----:B------:R-:W-:Y:S04]  /*0470*/  LDS R21, [R7+0x600] ;  /* 0x0006000007157984 */ /* 0x000fe80000000800 */
[----:B------:R-:W0:Y:S04]  /*0480*/  LDS.128 R8, [R17+0x30] ;  /* 0x0000300011087984 */ /* 0x000e280000000c00 */
[----:B------:R-:W-:Y:S01]  /*0490*/  LDS R24, [R7+0x780] ;  /* 0x0007800007187984 */ /* 0x000fe20000000800 */
[----:B-1----:R-:W-:-:S03]  /*04a0*/  FFMA R27, R12, R23, R27 ;  /* 0x000000170c1b7223 */ /* 0x002fc6000000001b */
[----:B------:R-:W1:Y:S01]  /*04b0*/  LDS R23, [R7+0x700] ;  /* 0x0007000007177984 */ /* 0x000e620000000800 */
[----:B------:R-:W-:-:S04]  /*04c0*/  FFMA R22, R22, R13, R27 ;  /* 0x0000000d16167223 */ /* 0x000fc8000000001b */
[----:B--2---:R-:W-:Y:S02]  /*04d0*/  FFMA R25, R25, R14, R22 ;  /* 0x0000000e19197223 */ /* 0x004fe40000000016 */
[----:B------:R-:W-:Y:S02]  /*04e0*/  LDS R22, [R7+0x880] ;  /* 0x0008800007167984 */ /* 0x000fe40000000800 */
[----:B------:R-:W-:Y:S02]  /*04f0*/  FFMA R27, R26, R15, R25 ;  /* 0x0000000f1a1b7223 */ /* 0x000fe40000000019 */
[----:B------:R-:W-:Y:S04]  /*0500*/  LDS R25, [R7+0x800] ;  /* 0x0008000007197984 */ /* 0x000fe80000000800 */
[----:B------:R-:W2:Y:S04]  /*0510*/  LDS.128 R12, [R17+0x40] ;  /* 0x00004000110c7984 */ /* 0x000ea80000000c00 */
[----:B------:R-:W-:Y:S01]  /*0520*/  LDS R26, [R7+0x980] ;  /* 0x00098000071a7984 */ /* 0x000fe20000000800 */
[----:B0-----:R-:W-:-:S03]  /*0530*/  FFMA R27, R8, R21, R27 ;  /* 0x00000015081b7223 */ /* 0x001fc6000000001b */
[----:B------:R-:W0:Y:S01]  /*0540*/  LDS R21, [R7+0x900] ;  /* 0x0009000007157984 */ /* 0x000e220000000800 */
[----:B------:R-:W-:-:S04]  /*0550*/  FFMA R20, R20, R9, R27 ;  /* 0x0000000914147223 */ /* 0x000fc8000000001b */
[----:B-1----:R-:W-:Y:S02]  /*0560*/  FFMA R23, R23, R10, R20 ;  /* 0x0000000a17177223 */ /* 0x002fe40000000014 */
[----:B------:R-:W-:Y:S02]  /*0570*/  LDS R20, [R7+0xa80] ;  /* 0x000a800007147984 */ /* 0x000fe40000000800 */
[----:B------:R-:W-:Y:S02]  /*0580*/  FFMA R27, R24, R11, R23 ;  /* 0x0000000b181b7223 */ /* 0x000fe40000000017 */
[----:B------:R-:W-:Y:S04]  /*0590*/  LDS R23, [R7+0xa00] ;  /* 0x000a000007177984 */ /* 0x000fe80000000800 */
[----:B------:R-:W1:Y:S04]  /*05a0*/  LDS.128 R8, [R17+0x50] ;  /* 0x0000500011087984 */ /* 0x000e680000000c00 */
[----:B------:R-:W-:Y:S01]  /*05b0*/  LDS R24, [R7+0xc80] ;  /* 0x000c800007187984 */ /* 0x000fe20000000800 */
[----:B--2---:R-:W-:-:S03]  /*05c0*/  FFMA R27, R12, R25, R27 ;  /* 0x000000190c1b7223 */ /* 0x004fc6000000001b */
[----:B------:R-:W2:Y:S01]  /*05d0*/  LDS R25, [R7+0xb00] ;  /* 0x000b000007197984 */ /* 0x000ea20000000800 */
[----:B------:R-:W-:-:S03]  /*05e0*/  FFMA R12, R22, R13, R27 ;  /* 0x0000000d160c7223 */ /* 0x000fc6000000001b */
[----:B------:R-:W3:Y:S01]  /*05f0*/  LDS R22, [R7+0xb80] ;  /* 0x000b800007167984 */ /* 0x000ee20000000800 */
[----:B0-----:R-:W-:-:S04]  /*0600*/  FFMA R21, R21, R14, R12 ;  /* 0x0000000e15157223 */ /* 0x001fc8000000000c */
[----:B------:R-:W-:Y:S02]  /*0610*/  FFMA R27, R26, R15, R21 ;  /* 0x0000000f1a1b7223 */ /* 0x000fe40000000015 */
[----:B------:R-:W-:Y:S04]  /*0620*/  LDS R21, [R7+0xc00] ;  /* 0x000c000007157984 */ /* 0x000fe80000000800 */
[----:B------:R-:W0:Y:S01]  /*0630*/  LDS.128 R12, [R17+0x60] ;  /* 0x00006000110c7984 */ /* 0x000e220000000c00 */
[----:B-1----:R-:W-:-:S04]  /*0640*/  FFMA R23, R8, R23, R27 ;  /* 0x0000001708177223 */ /* 0x002fc8000000001b */
[----:B------:R-:W-:Y:S02]  /*0650*/  FFMA R20, R20, R9, R23 ;  /* 0x0000000914147223 */ /* 0x000fe40000000017 */
[----:B------:R-:W1:Y:S02]  /*0660*/  LDS R23, [R7+0xd00] ;  /* 0x000d000007177984 */ /* 0x000e640000000800 */
[----:B--2---:R-:W-:Y:S02]  /*0670*/  FFMA R25, R25, R10, R20 ;  /* 0x0000000a19197223 */ /* 0x004fe40000000014 */
[----:B------:R-:W2:Y:S02]  /*0680*/  LDS R20, [R7+0xd80] ;  /* 0x000d800007147984 */ /* 0x000ea40000000800 */
[----:B---3--:R-:W-:Y:S02]  /*0690*/  FFMA R27, R22, R11, R25 ;  /* 0x0000000b161b7223 */ /* 0x008fe40000000019 */
[----:B------:R-:W-:Y:S04]  /*06a0*/  LDS R25, [R7+0xe00] ;  /* 0x000e000007197984 */ /* 0x000fe80000000800 */
[----:B------:R-:W3:Y:S04]  /*06b0*/  LDS.128 R8, [R17+0x70] ;  /* 0x0000700011087984 */ /* 0x000ee80000000c00 */
[----:B------:R-:W4:Y:S01]  /*06c0*/  LDS R22, [R7+0xe80] ;  /* 0x000e800007167984 */ /* 0x000f220000000800 */
[----:B0-----:R-:W-:-:S03]  /*06d0*/  FFMA R27, R12, R21, R27 ;  /* 0x000000150c1b7223 */ /* 0x001fc6000000001b */
[----:B------:R-:W0:Y:S04]  /*06e0*/  LDS R21, [R7+0xf00] ;  /* 0x000f000007157984 */ /* 0x000e280000000800 */
[----:B------:R-:W5:Y:S01]  /*06f0*/  LDS R12, [R7+0xf80] ;  /* 0x000f8000070c7984 */ /* 0x000f620000000800 */
[----:B------:R-:W-:Y:S01]  /*0700*/  FFMA R24, R24, R13, R27 ;  /* 0x0000000d18187223 */ /* 0x000fe2000000001b */
[----:B------:R-:W-:-:S03]  /*0710*/  I2FP.F32.U32 R13, R5 ;  /* 0x00000005000d7245 */ /* 0x000fc60000201000 */
[----:B-1----:R-:W-:Y:S01]  /*0720*/  FFMA R23, R23, R14, R24 ;  /* 0x0000000e17177223 */ /* 0x002fe20000000018 */
[----:B------:R-:W-:Y:S01]  /*0730*/  BAR.SYNC.DEFER_BLOCKING 0x0 ;  /* 0x0000000000007b1d */ /* 0x000fe20000010000 */
[----:B------:R-:W-:Y:S02]  /*0740*/  FSETP.GT.AND P0, PT, R16, R13, PT ;  /* 0x0000000d1000720b */ /* 0x000fe40003f04000 */
[----:B--2---:R-:W-:-:S04]  /*0750*/  FFMA R15, R20, R15, R23 ;  /* 0x0000000f140f7223 */ /* 0x004fc80000000017 */
[----:B---3--:R-:W-:-:S04]  /*0760*/  FFMA R15, R8, R25, R15 ;  /* 0x00000019080f7223 */ /* 0x008fc8000000000f */
[----:B----4-:R-:W-:-:S04]  /*0770*/  FFMA R22, R22, R9, R15 ;  /* 0x0000000916167223 */ /* 0x010fc8000000000f */
[----:B0-----:R-:W-:-:S04]  /*0780*/  FFMA R21, R21, R10, R22 ;  /* 0x0000000a15157223 */ /* 0x001fc80000000016 */
[----:B-----5:R-:W-:Y:S01]  /*0790*/  FFMA R21, R12, R11, R21 ;  /* 0x0000000b0c157223 */ /* 0x020fe20000000015 */
[----:B------:R-:W-:Y:S06]  /*07a0*/  @P0 BRA `(.L_x_1) ;  /* 0xfffffff800840947 */ /* 0x000fec000383ffff */
.L_x_0:
[----:B------:R-:W-:-:S13]  /*07b0*/  ISETP.GE.AND P0, PT, R3, UR4, PT ;  /* 0x0000000403007c0c */ /* 0x000fda000bf06270 */
[----:B------:R-:W-:Y:S05]  /*07c0*/  @P0 EXIT ;  /* 0x000000000000094d */ /* 0x000fea0003800000 */
[----:B------:R-:W0:Y:S01]  /*07d0*/  LDC.64 R2, c[0x0][0x390] ;  /* 0x0000e400ff027b82 */ /* 0x000e220000000a00 */
[----:B------:R-:W-:-:S04]  /*07e0*/  IMAD R19, R19, UR4, R18 ;  /* 0x0000000413137c24 */ /* 0x000fc8000f8e0212 */
[----:B0-----:R-:W-:-:S05]  /*07f0*/  IMAD.WIDE.U32 R2, R19, 0x4, R2 ;  /* 0x0000000413027825 */ /* 0x001fca00078e0002 */
[----:B------:R-:W-:Y:S01]  /*0800*/  STG.E desc[UR8][R2.64], R21 ;  /* 0x0000001502007986 */ /* 0x000fe2000c101908 */
[----:B------:R-:W-:Y:S05]  /*0810*/  EXIT ;  /* 0x000000000000794d */ /* 0x000fea0003800000 */
.L_x_2:
[----:B------:R-:W-:-:S00]  /*0820*/  BRA `(.L_x_2) ;  /* 0xfffffffc00fc7947 */ /* 0x000fc0000383ffff */
[----:B------:R-:W-:-:S00]  /*0830*/  NOP ;  /* 0x0000000000007918 */ /* 0x000fc00000000000 */
        /* <DEDUP_REMOVED lines=12> */
.L_x_8:


//--------------------- .text._Z14mat_mul_kernelPfS_S_i --------------------------
	.section	.text._Z14mat_mul_kernelPfS_S_i,"ax",@progbits
	.align	128
        .global         _Z14mat_mul_kernelPfS_S_i
        .type           _Z14mat_mul_kernelPfS_S_i,@function
        .size           _Z14mat_mul_kernelPfS_S_i,(.L_x_9 - _Z14mat_mul_kernelPfS_S_i)
        .other          _Z14mat_mul_kernelPfS_S_i,@"STO_CUDA_ENTRY STV_DEFAULT"
_Z14mat_mul_kernelPfS_S_i:
.text._Z14mat_mul_kernelPfS_S_i:
[----:B------:R-:W-:Y:S01]  /*0000*/  LDC R1, c[0x0][0x37c] ;  /* 0x0000df00ff017b82 */ /* 0x000fe20000000800 */
[----:B------:R-:W0:Y:S07]  /*0010*/  S2R R0, SR_TID.Y ;  /* 0x0000000000007919 */ /* 0x000e2e0000002200 */
[----:B------:R-:W0:Y:S01]  /*0020*/  S2UR UR4, SR_CTAID.Y ;  /* 0x00000000000479c3 */ /* 0x000e220000002600 */
[----:B------:R-:W1:Y:S01]  /*0030*/  LDCU UR20, c[0x0][0x398] ;  /* 0x00007300ff1477ac */ /* 0x000e620008000800 */
[----:B------:R-:W2:Y:S06]  /*0040*/  S2R R3, SR_TID.X ;  /* 0x0000000000037919 */ /* 0x000eac0000002100 */
[----:B------:R-:W0:Y:S08]  /*0050*/  LDC R13, c[0x0][0x364] ;  /* 0x0000d900ff0d7b82 */ /* 0x000e300000000800 */
[----:B------:R-:W2:Y:S08]  /*0060*/  S2UR UR5, SR_CTAID.X ;  /* 0x00000000000579c3 */ /* 0x000eb00000002500 */
[----:B------:R-:W2:Y:S01]  /*0070*/  LDC R2, c[0x0][0x360] ;  /* 0x0000d800ff027b82 */ /* 0x000ea20000000800 */
[----:B0-----:R-:W-:-:S02]  /*0080*/  IMAD R13, R13, UR4, R0 ;  /* 0x000000040d0d7c24 */ /* 0x001fc4000f8e0200 */
[----:B--2---:R-:W-:-:S05]  /*0090*/  IMAD R0, R2, UR5, R3 ;  /* 0x0000000502007c24 */ /* 0x004fca000f8e0203 */
[----:B------:R-:W-:-:S04]  /*00a0*/  VIMNMX R2, PT, PT, R13, R0, !PT ;  /* 0x000000000d027248 */ /* 0x000fc80007fe0100 */
[----:B-1----:R-:W-:-:S13]  /*00b0*/  ISETP.GE.AND P0, PT, R2, UR20, PT ;  /* 0x0000001402007c0c */ /* 0x002fda000bf06270 */
[----:B------:R-:W-:Y:S05]  /*00c0*/  @P0 EXIT ;  /* 0x000000000000094d */ /* 0x000fea0003800000 */
[----:B------:R-:W-:Y:S01]  /*00d0*/  UISETP.GE.U32.AND UP0, UPT, UR20, 0x8, UPT ;  /* 0x000000081400788c */ /* 0x000fe2000bf06070 */
[----:B------:R-:W-:Y:S02]  /*00e0*/  HFMA2 R12, -RZ, RZ, 0, 0 ;  /* 0x00000000ff0c7431 */ /* 0x000fe400000001ff */
[----:B------:R-:W-:Y:S01]  /*00f0*/  IMAD R13, R13, UR20, RZ ;  /* 0x000000140d0d7c24 */ /* 0x000fe2000f8e02ff */
[----:B------:R-:W-:Y:S01]  /*0100*/  UMOV UR4, URZ ;  /* 0x000000ff00047c82 */ /* 0x000fe20008000000 */
[----:B------:R-:W0:Y:S04]  /*0110*/  LDCU.64 UR18, c[0x0][0x358] ;  /* 0x00006b00ff1277ac */ /* 0x000e280008000a00 */
[----:B------:R-:W-:Y:S05]  /*0120*/  BRA.U !UP0, `(.L_x_3) ;  /* 0x0000000508047547 */ /* 0x000fea000b800000 */
[----:B------:R-:W1:Y:S01]  /*0130*/  LDCU.128 UR24, c[0x0][0x380] ;  /* 0x00007000ff1877ac */ /* 0x000e620008000c00 */
[----:B------:R-:W-:Y:S02]  /*0140*/  MOV R12, RZ ;  /* 0x000000ff000c7202 */ /* 0x000fe40000000f00 */
[----:B------:R-:W-:Y:S01]  /*0150*/  MOV R14, R0 ;  /* 0x00000000000e7202 */ /* 0x000fe20000000f00 */
[----:B------:R-:W-:-:S04]  /*0160*/  ULOP3.LUT UR4, UR20, 0x7ffffff8, URZ, 0xc0, !UPT ;  /* 0x7ffffff814047892 */ /* 0x000fc8000f8ec0ff */
[----:B------:R-:W-:Y:S01]  /*0170*/  UIADD3 UR5, UPT, UPT, -UR4, URZ, URZ ;  /* 0x000000ff04057290 */ /* 0x000fe2000fffe1ff */
[----:B-1----:R-:W-:Y:S01]  /*0180*/  MOV R2, UR24 ;  /* 0x0000001800027c02 */ /* 0x002fe20008000f00 */
[----:B------:R-:W-:Y:S01]  /*0190*/  UIMAD.WIDE UR6, UR20, 0x8, UR26 ;  /* 0x00000008140678a5 */ /* 0x000fe2000f8e021a */
[----:B------:R-:W-:Y:S01]  /*01a0*/  MOV R3, UR25 ;  /* 0x0000001900037c02 */ /* 0x000fe20008000f00 */
[----:B------:R-:W-:Y:S02]  /*01b0*/  UIMAD.WIDE UR8, UR20, 0xc, UR26 ;  /* 0x0000000c140878a5 */ /* 0x000fe4000f8e021a */
[----:B------:R-:W-:Y:S01]  /*01c0*/  UIMAD.WIDE UR10, UR20, 0x10, UR26 ;  /* 0x00000010140a78a5 */ /* 0x000fe2000f8e021a */
[----:B------:R-:W-:Y:S01]  /*01d0*/  IMAD.WIDE.U32 R2, R13, 0x4, R2 ;  /* 0x000000040d027825 */ /* 0x000fe200078e0002 */
[----:B------:R-:W-:Y:S02]  /*01e0*/  UIMAD.WIDE UR12, UR20, 0x14, UR26 ;  /* 0x00000014140c78a5 */ /* 0x000fe4000f8e021a */
[----:B------:R-:W-:Y:S01]  /*01f0*/  UIMAD.WIDE UR14, UR20, 0x18, UR26 ;  /* 0x00000018140e78a5 */ /* 0x000fe2000f8e021a */
[----:B------:R-:W-:Y:S01]  /*0200*/  IADD3 R2, P0, PT, R2, 0x10, RZ ;  /* 0x0000001002027810 */ /* 0x000fe20007f1e0ff */
[----:B------:R-:W-:-:S03]  /*0210*/  UIMAD.WIDE UR16, UR20, 0x1c, UR26 ;  /* 0x0000001c141078a5 */ /* 0x000fc6000f8e021a */
[----:B------:R-:W-:-:S09]  /*0220*/  IADD3.X R3, PT, PT, RZ, R3, RZ, P0, !PT ;  /* 0x00000003ff037210 */ /* 0x000fd200007fe4ff */
.L_x_4:
[----:B------:R-:W-:Y:S01]  /*0230*/  UIMAD.WIDE UR22, UR20, 0x4, UR26 ;  /* 0x00000004141678a5 */ /* 0x000fe2000f8e021a */
[----:B------:R-:W-:Y:S02]  /*0240*/  IMAD.MOV.U32 R23, RZ, RZ, 0x4 ;  /* 0x00000004ff177424 */ /* 0x000fe400078e00ff */
[----:B------:R-:W-:Y:S01]  /*0250*/  HFMA2 R11, -RZ, RZ, 0, 2.384185791015625e-07 ;  /* 0x00000004ff0b7431 */ /* 0x000fe200000001ff */
[----:B------:R-:W-:Y:S01]  /*0260*/  MOV R25, 0x4 ;  /* 0x0000000400197802 */ /* 0x000fe20000000f00 */
[----:B0-----:R-:W2:Y:S01]  /*0270*/  LDG.E R21, desc[UR18][R2.64+-0x10] ;  /* 0xfffff01202157981 */ /* 0x001ea2000c1e1900 */
[C---:B------:R-:W-:Y:S01]  /*0280*/  IMAD.WIDE R22, R14.reuse, R23, UR26 ;  /* 0x0000001a0e167e25 */ /* 0x040fe2000f8e0217 */
[----:B------:R-:W-:Y:S02]  /*0290*/  MOV R8, UR22 ;  /* 0x0000001600087c02 */ /* 0x000fe40008000f00 */
[----:B------:R-:W-:Y:S01]  /*02a0*/  MOV R9, UR23 ;  /* 0x0000001700097c02 */ /* 0x000fe20008000f00 */
[----:B------:R-:W3:Y:S02]  /*02b0*/  LDG.E R19, desc[UR18][R2.64+-0xc] ;  /* 0xfffff41202137981 */ /* 0x000ee4000c1e1900 */
[----:B------:R-:W-:-:S02]  /*02c0*/  IMAD.WIDE R8, R14, 0x4, R8 ;  /* 0x000000040e087825 */ /* 0x000fc400078e0208 */
[----:B------:R-:W2:Y:S01]  /*02d0*/  LDG.E R22, desc[UR18][R22.64] ;  /* 0x0000001216167981 */ /* 0x000ea2000c1e1900 */
[----:B------:R-:W-:Y:S01]  /*02e0*/  MOV R5, 0x4 ;  /* 0x0000000400057802 */ /* 0x000fe20000000f00 */
[C---:B------:R-:W-:Y:S02]  /*02f0*/  IMAD.WIDE R24, R14.reuse, R25, UR6 ;  /* 0x000000060e187e25 */ /* 0x040fe4000f8e0219 */
[----:B------:R0:W3:Y:S02]  /*0300*/  LDG.E R20, desc[UR18][R8.64] ;  /* 0x0000001208147981 */ /* 0x0000e4000c1e1900 */
[----:B------:R-:W-:Y:S02]  /*0310*/  IMAD.WIDE R10, R14, R11, UR8 ;  /* 0x000000080e0a7e25 */ /* 0x000fe4000f8e020b */
[----:B------:R-:W4:Y:S04]  /*0320*/  LDG.E R18, desc[UR18][R24.64] ;  /* 0x0000001218127981 */ /* 0x000f28000c1e1900 */
[----:B------:R-:W4:Y:S01]  /*0330*/  LDG.E R17, desc[UR18][R2.64+-0x8] ;  /* 0xfffff81202117981 */ /* 0x000f22000c1e1900 */
[----:B0-----:R-:W-:-:S02]  /*0340*/  HFMA2 R9, -RZ, RZ, 0, 2.384185791015625e-07 ;  /* 0x00000004ff097431 */ /* 0x001fc400000001ff */
[----:B------:R-:W-:Y:S01]  /*0350*/  IMAD.MOV.U32 R7, RZ, RZ, 0x4 ;  /* 0x00000004ff077424 */ /* 0x000fe200078e00ff */
[----:B------:R0:W5:Y:S01]  /*0360*/  LDG.E R16, desc[UR18][R10.64] ;  /* 0x000000120a107981 */ /* 0x000162000c1e1900 */
[----:B------:R-:W-:-:S03]  /*0370*/  IMAD.WIDE R4, R14, R5, UR10 ;  /* 0x0000000a0e047e25 */ /* 0x000fc6000f8e0205 */
[----:B------:R-:W5:Y:S01]  /*0380*/  LDG.E R15, desc[UR18][R2.64+-0x4] ;  /* 0xfffffc12020f7981 */ /* 0x000f62000c1e1900 */
[C---:B------:R-:W-:Y:S01]  /*0390*/  IMAD.WIDE R6, R14.reuse, R7, UR12 ;  /* 0x0000000c0e067e25 */ /* 0x040fe2000f8e0207 */
[----:B------:R-:W-:Y:S02]  /*03a0*/  MOV R27, 0x4 ;  /* 0x00000004001b7802 */ /* 0x000fe40000000f00 */
[----:B------:R1:W5:Y:S01]  /*03b0*/  LDG.E R4, desc[UR18][R4.64] ;  /* 0x0000001204047981 */ /* 0x000362000c1e1900 */
[----:B------:R-:W-:-:S03]  /*03c0*/  IMAD.WIDE R8, R14, R9, UR14 ;  /* 0x0000000e0e087e25 */ /* 0x000fc6000f8e0209 */
[----:B------:R-:W5:Y:S01]  /*03d0*/  LDG.E R23, desc[UR18][R2.64] ;  /* 0x0000001202177981 */ /* 0x000f62000c1e1900 */
[----:B0-----:R-:W-:-:S03]  /*03e0*/  IMAD.WIDE R10, R14, R27, UR16 ;  /* 0x000000100e0a7e25 */ /* 0x001fc6000f8e021b */
[----:B------:R-:W5:Y:S04]  /*03f0*/  LDG.E R7, desc[UR18][R6.64] ;  /* 0x0000001206077981 */ /* 0x000f68000c1e1900 */
[----:B------:R-:W5:Y:S04]  /*0400*/  LDG.E R24, desc[UR18][R2.64+0x4] ;  /* 0x0000041202187981 */ /* 0x000f68000c1e1900 */
[----:B------:R-:W5:Y:S04]  /*0410*/  LDG.E R8, desc[UR18][R8.64] ;  /* 0x0000001208087981 */ /* 0x000f68000c1e1900 */
[----:B------:R-:W5:Y:S04]  /*0420*/  LDG.E R25, desc[UR18][R2.64+0x8] ;  /* 0x0000081202197981 */ /* 0x000f68000c1e1900 */
[----:B------:R-:W5:Y:S04]  /*0430*/  LDG.E R10, desc[UR18][R10.64] ;  /* 0x000000120a0a7981 */ /* 0x000f68000c1e1900 */
[----:B------:R0:W5:Y:S01]  /*0440*/  LDG.E R27, desc[UR18][R2.64+0xc] ;  /* 0x00000c12021b7981 */ /* 0x000162000c1e1900 */
[----:B------:R-:W-:-:S04]  /*0450*/  UIADD3 UR5, UPT, UPT, UR5, 0x8, URZ ;  /* 0x0000000805057890 */ /* 0x000fc8000fffe0ff */
[----:B------:R-:W-:Y:S01]  /*0460*/  UISETP.NE.AND UP0, UPT, UR5, URZ, UPT ;  /* 0x000000ff0500728c */ /* 0x000fe2000bf05270 */
[----:B-1----:R-:W-:Y:S02]  /*0470*/  MOV R5, UR20 ;  /* 0x0000001400057c02 */ /* 0x002fe40008000f00 */
[----:B0-----:R-:W-:Y:S02]  /*0480*/  IADD3 R2, P0, PT, R2, 0x20, RZ ;  /* 0x0000002002027810 */ /* 0x001fe40007f1e0ff */
[----:B------:R-:W-:Y:S02]  /*0490*/  LEA R14, R5, R14, 0x3 ;  /* 0x0000000e050e7211 */ /* 0x000fe400078e18ff */
[----:B------:R-:W-:Y:S01]  /*04a0*/  IADD3.X R3, PT, PT, RZ, R3, RZ, P0, !PT ;  /* 0x00000003ff037210 */ /* 0x000fe200007fe4ff */
[----:B--2---:R-:W-:-:S04]  /*04b0*/  FFMA R22, R21, R22, R12 ;  /* 0x0000001615167223 */ /* 0x004fc8000000000c */
[----:B---3--:R-:W-:-:S04]  /*04c0*/  FFMA R20, R19, R20, R22 ;  /* 0x0000001413147223 */ /* 0x008fc80000000016 */
[----:B----4-:R-:W-:-:S04]  /*04d0*/  FFMA R18, R17, R18, R20 ;  /* 0x0000001211127223 */ /* 0x010fc80000000014 */
[----:B-----5:R-:W-:-:S04]  /*04e0*/  FFMA R16, R15, R16, R18 ;  /* 0x000000100f107223 */ /* 0x020fc80000000012 */
[----:B------:R-:W-:-:S04]  /*04f0*/  FFMA R23, R23, R4, R16 ;  /* 0x0000000417177223 */ /* 0x000fc80000000010 */
[----:B------:R-:W-:-:S04]  /*0500*/  FFMA R24, R24, R7, R23 ;  /* 0x0000000718187223 */ /* 0x000fc80000000017 */
[----:B------:R-:W-:-:S04]  /*0510*/  FFMA R8, R25, R8, R24 ;  /* 0x0000000819087223 */ /* 0x000fc80000000018 */
[----:B------:R-:W-:Y:S01]  /*0520*/  FFMA R12, R27, R10, R8 ;  /* 0x0000000a1b0c7223 */ /* 0x000fe20000000008 */
[----:B------:R-:W-:Y:S06]  /*0530*/  BRA.U UP0, `(.L_x_4) ;  /* 0xfffffffd003c7547 */ /* 0x000fec000b83ffff */
.L_x_3:
[----:B------:R-:W-:-:S04]  /*0540*/  ULOP3.LUT UR6, UR20, 0x7, URZ, 0xc0, !UPT ;  /* 0x0000000714067892 */ /* 0x000fc8000f8ec0ff */
[----:B------:R-:W-:-:S09]  /*0550*/  UISETP.NE.AND UP0, UPT, UR6, URZ, UPT ;  /* 0x000000ff0600728c */ /* 0x000fd2000bf05270 */
[----:B------:R-:W-:Y:S05]  /*0560*/  BRA.U !UP0, `(.L_x_5) ;  /* 0x0000000508387547 */ /* 0x000fea000b800000 */
[----:B------:R-:W-:Y:S02]  /*0570*/  UISETP.GE.U32.AND UP0, UPT, UR6, 0x4, UPT ;  /* 0x000000040600788c */ /* 0x000fe4000bf06070 */
[----:B------:R-:W-:-:S04]  /*0580*/  ULOP3.LUT UR5, UR20, 0x3, URZ, 0xc0, !UPT ;  /* 0x0000000314057892 */ /* 0x000fc8000f8ec0ff */
[----:B------:R-:W-:-:S03]  /*0590*/  UISETP.NE.AND UP1, UPT, UR5, URZ, UPT ;  /* 0x000000ff0500728c */ /* 0x000fc6000bf25270 */
[----:B------:R-:W-:Y:S08]  /*05a0*/  BRA.U !UP0, `(.L_x_6) ;  /* 0x00000001087c7547 */ /* 0x000ff0000b800000 */
[----:B------:R-:W1:Y:S01]  /*05b0*/  LDC.64 R6, c[0x0][0x388] ;  /* 0x0000e200ff067b82 */ /* 0x000e620000000a00 */
[----:B------:R-:W2:Y:S01]  /*05c0*/  LDCU.64 UR6, c[0x0][0x380] ;  /* 0x00007000ff0677ac */ /* 0x000ea20008000a00 */
[----:B------:R-:W-:Y:S01]  /*05d0*/  IMAD.U32 R9, RZ, RZ, UR4 ;  /* 0x00000004ff097e24 */ /* 0x000fe2000f8e00ff */
[C---:B------:R-:W-:Y:S02]  /*05e0*/  IADD3 R3, PT, PT, R13.reuse, UR4, RZ ;  /* 0x000000040d037c10 */ /* 0x040fe4000fffe0ff */
[----:B------:R-:W-:Y:S01]  /*05f0*/  IADD3 R10, P0, PT, R13, UR4, RZ ;  /* 0x000000040d0a7c10 */ /* 0x000fe2000ff1e0ff */
[----:B------:R-:W-:Y:S01]  /*0600*/  IMAD R9, R9, UR20, R0 ;  /* 0x0000001409097c24 */ /* 0x000fe2000f8e0200 */
[----:B------:R-:W-:Y:S01]  /*0610*/  MOV R11, UR20 ;  /* 0x00000014000b7c02 */ /* 0x000fe20008000f00 */
[----:B------:R-:W3:Y:S01]  /*0620*/  LDC.64 R4, c[0x0][0x380] ;  /* 0x0000e000ff047b82 */ /* 0x000ee20000000a00 */
[----:B------:R-:W-:Y:S01]  /*0630*/  MOV R15, UR20 ;  /* 0x00000014000f7c02 */ /* 0x000fe20008000f00 */
[----:B-1----:R-:W-:Y:S01]  /*0640*/  IMAD.WIDE R6, R9, 0x4, R6 ;  /* 0x0000000409067825 */ /* 0x002fe200078e0206 */
[----:B------:R-:W-:-:S05]  /*0650*/  MOV R9, UR20 ;  /* 0x0000001400097c02 */ /* 0x000fca0008000f00 */
[----:B------:R-:W-:Y:S02]  /*0660*/  IMAD.WIDE R8, R9, 0x4, R6 ;  /* 0x0000000409087825 */ /* 0x000fe400078e0206 */
[----:B0-----:R-:W4:Y:S02]  /*0670*/  LDG.E R6, desc[UR18][R6.64] ;  /* 0x0000001206067981 */ /* 0x001f24000c1e1900 */
[----:B---3--:R-:W-:Y:S01]  /*0680*/  IMAD.WIDE.U32 R4, R3, 0x4, R4 ;  /* 0x0000000403047825 */ /* 0x008fe200078e0004 */
[----:B------:R-:W-:Y:S01]  /*0690*/  IADD3.X R3, PT, PT, RZ, RZ, RZ, P0, !PT ;  /* 0x000000ffff037210 */ /* 0x000fe200007fe4ff */
[----:B------:R-:W3:Y:S01]  /*06a0*/  LDG.E R17, desc[UR18][R8.64] ;  /* 0x0000001208117981 */ /* 0x000ee2000c1e1900 */
[----:B--2---:R-:W-:-:S03]  /*06b0*/  LEA R2, P0, R10, UR6, 0x2 ;  /* 0x000000060a027c11 */ /* 0x004fc6000f8010ff */
[----:B------:R-:W4:Y:S01]  /*06c0*/  LDG.E R5, desc[UR18][R4.64] ;  /* 0x0000001204057981 */ /* 0x000f22000c1e1900 */
[----:B------:R-:W-:Y:S01]  /*06d0*/  LEA.HI.X R3, R10, UR7, R3, 0x2, P0 ;  /* 0x000000070a037c11 */ /* 0x000fe200080f1403 */
[----:B------:R-:W-:-:S04]  /*06e0*/  IMAD.WIDE R10, R11, 0x4, R8 ;  /* 0x000000040b0a7825 */ /* 0x000fc800078e0208 */
[----:B------:R-:W3:Y:S01]  /*06f0*/  LDG.E R16, desc[UR18][R2.64+0x4] ;  /* 0x0000041202107981 */ /* 0x000ee2000c1e1900 */
[----:B------:R-:W-:-:S03]  /*0700*/  IMAD.WIDE R14, R15, 0x4, R10 ;  /* 0x000000040f0e7825 */ /* 0x000fc600078e020a */
[----:B------:R-:W2:Y:S04]  /*0710*/  LDG.E R19, desc[UR18][R10.64] ;  /* 0x000000120a137981 */ /* 0x000ea8000c1e1900 */
[----:B------:R-:W2:Y:S04]  /*0720*/  LDG.E R18, desc[UR18][R2.64+0x8] ;  /* 0x0000081202127981 */ /* 0x000ea8000c1e1900 */
[----:B------:R-:W5:Y:S04]  /*0730*/  LDG.E R20, desc[UR18][R2.64+0xc] ;  /* 0x00000c1202147981 */ /* 0x000f68000c1e1900 */
[----:B------:R-:W5:Y:S01]  /*0740*/  LDG.E R14, desc[UR18][R14.64] ;  /* 0x000000120e0e7981 */ /* 0x000f62000c1e1900 */
[----:B------:R-:W-:Y:S01]  /*0750*/  UIADD3 UR4, UPT, UPT, UR4, 0x4, URZ ;  /* 0x0000000404047890 */ /* 0x000fe2000fffe0ff */
[----:B----4-:R-:W-:-:S04]  /*0760*/  FFMA R5, R5, R6, R12 ;  /* 0x0000000605057223 */ /* 0x010fc8000000000c */
[----:B---3--:R-:W-:-:S04]  /*0770*/  FFMA R5, R16, R17, R5 ;  /* 0x0000001110057223 */ /* 0x008fc80000000005 */
[----:B--2---:R-:W-:-:S04]  /*0780*/  FFMA R5, R18, R19, R5 ;  /* 0x0000001312057223 */ /* 0x004fc80000000005 */
[----:B-----5:R-:W-:-:S07]  /*0790*/  FFMA R12, R20, R14, R5 ;  /* 0x0000000e140c7223 */ /* 0x020fce0000000005 */
.L_x_6:
[----:B------:R-:W-:Y:S05]  /*07a0*/  BRA.U !UP1, `(.L_x_5) ;  /* 0x0000000109a87547 */ /* 0x000fea000b800000 */
[----:B------:R-:W-:Y:S01]  /*07b0*/  UISETP.NE.AND UP0, UPT, UR5, 0x1, UPT ;  /* 0x000000010500788c */ /* 0x000fe2000bf05270 */
[----:B------:R-:W-:Y:S01]  /*07c0*/  MOV R7, UR4 ;  /* 0x0000000400077c02 */ /* 0x000fe20008000f00 */
[----:B------:R-:W-:Y:S02]  /*07d0*/  ULOP3.LUT UR5, UR20, 0x1, URZ, 0xc0, !UPT ;  /* 0x0000000114057892 */ /* 0x000fe4000f8ec0ff */
[----:B------:R-:W-:Y:S02]  /*07e0*/  MOV R15, UR20 ;  /* 0x00000014000f7c02 */ /* 0x000fe40008000f00 */
[----:B------:R-:W-:Y:S01]  /*07f0*/  UISETP.NE.U32.AND UP1, UPT, UR5, 0x1, UPT ;  /* 0x000000010500788c */ /* 0x000fe2000bf25070 */
[----:B------:R-:W-:-:S04]  /*0800*/  PLOP3.LUT P1, PT, PT, PT, UP0, 0x80, 0x8 ;  /* 0x000000000008781c */ /* 0x000fc80003f2f008 */
[----:B------:R-:W1:Y:S01]  /*0810*/  @UP0 LDCU.128 UR8, c[0x0][0x380] ;  /* 0x00007000ff0807ac */ /* 0x000e620008000c00 */
[----:B------:R-:W-:Y:S01]  /*0820*/  PLOP3.LUT P0, PT, PT, PT, UP1, 0x80, 0x8 ;  /* 0x000000000008781c */ /* 0x000fe20003f0f018 */
[----:B------:R-:W2:Y:S04]  /*0830*/  @UP0 LDCU.64 UR6, c[0x0][0x380] ;  /* 0x00007000ff0607ac */ /* 0x000ea80008000a00 */
[----:B------:R-:W3:Y:S03]  /*0840*/  @!UP1 LDCU.128 UR12, c[0x0][0x380] ;  /* 0x00007000ff0c97ac */ /* 0x000ee60008000c00 */
[C---:B------:R-:W-:Y:S02]  /*0850*/  @P1 IADD3 R3, PT, PT, R13.reuse, UR4, RZ ;  /* 0x000000040d031c10 */ /* 0x040fe4000fffe0ff */
[----:B------:R-:W-:Y:S01]  /*0860*/  @P1 IADD3 R6, P2, PT, R13, UR4, RZ ;  /* 0x000000040d061c10 */ /* 0x000fe2000ff5e0ff */
[----:B------:R-:W-:Y:S01]  /*0870*/  @UP0 UIADD3 UR4, UPT, UPT, UR4, 0x2, URZ ;  /* 0x0000000204040890 */ /* 0x000fe2000fffe0ff */
[----:B-1----:R-:W-:Y:S01]  /*0880*/  MOV R11, UR9 ;  /* 0x00000009000b7c02 */ /* 0x002fe20008000f00 */
[----:B------:R-:W-:Y:S01]  /*0890*/  IMAD.U32 R10, RZ, RZ, UR8 ;  /* 0x00000008ff0a7e24 */ /* 0x000fe2000f8e00ff */
[----:B------:R-:W-:-:S02]  /*08a0*/  MOV R4, UR10 ;  /* 0x0000000a00047c02 */ /* 0x000fc40008000f00 */
[----:B------:R-:W-:Y:S01]  /*08b0*/  MOV R5, UR11 ;  /* 0x0000000b00057c02 */ /* 0x000fe20008000f00 */
[----:B------:R-:W-:-:S04]  /*08c0*/  @P1 IMAD.WIDE.U32 R10, R3, 0x4, R10 ;  /* 0x00000004030a1825 */ /* 0x000fc800078e000a */
[----:B------:R-:W-:Y:S01]  /*08d0*/  @P1 IMAD R3, R7, UR20, R0 ;  /* 0x0000001407031c24 */ /* 0x000fe2000f8e0200 */
[----:B------:R-:W-:Y:S01]  /*08e0*/  @P1 IADD3.X R7, PT, PT, RZ, RZ, RZ, P2, !PT ;  /* 0x000000ffff071210 */ /* 0x000fe200017fe4ff */
[----:B------:R-:W-:Y:S01]  /*08f0*/  IMAD.U32 R19, RZ, RZ, UR4 ;  /* 0x00000004ff137e24 */ /* 0x000fe2000f8e00ff */
[C---:B--2---:R-:W-:Y:S01]  /*0900*/  @P1 LEA R2, P2, R6.reuse, UR6, 0x2 ;  /* 0x0000000606021c11 */ /* 0x044fe2000f8410ff */
[----:B------:R-:W-:Y:S01]  /*0910*/  @P1 IMAD.WIDE R4, R3, 0x4, R4 ;  /* 0x0000000403041825 */ /* 0x000fe200078e0204 */
[----:B------:R-:W-:Y:S01]  /*0920*/  @!P0 IADD3 R17, PT, PT, R13, UR4, RZ ;  /* 0x000000040d118c10 */ /* 0x000fe2000fffe0ff */
[----:B0-----:R-:W2:Y:S01]  /*0930*/  @P1 LDG.E R11, desc[UR18][R10.64] ;  /* 0x000000120a0b1981 */ /* 0x001ea2000c1e1900 */
[----:B------:R-:W-:Y:S01]  /*0940*/  @P1 LEA.HI.X R3, R6, UR7, R7, 0x2, P2 ;  /* 0x0000000706031c11 */ /* 0x000fe200090f1407 */
[----:B------:R-:W-:Y:S01]  /*0950*/  @!P0 IMAD R19, R19, UR20, R0 ;  /* 0x0000001413138c24 */ /* 0x000fe2000f8e0200 */
[----:B---3--:R-:W-:Y:S01]  /*0960*/  MOV R6, UR12 ;  /* 0x0000000c00067c02 */ /* 0x008fe20008000f00 */
[----:B------:R-:W-:Y:S01]  /*0970*/  @P1 IMAD.WIDE R14, R15, 0x4, R4 ;  /* 0x000000040f0e1825 */ /* 0x000fe200078e0204 */
[----:B------:R-:W-:Y:S01]  /*0980*/  MOV R7, UR13 ;  /* 0x0000000d00077c02 */ /* 0x000fe20008000f00 */
[----:B------:R-:W2:Y:S01]  /*0990*/  @P1 LDG.E R4, desc[UR18][R4.64] ;  /* 0x0000001204041981 */ /* 0x000ea2000c1e1900 */
[----:B------:R-:W-:-:S02]  /*09a0*/  MOV R8, UR14 ;  /* 0x0000000e00087c02 */ /* 0x000fc40008000f00 */
[----:B------:R-:W-:Y:S01]  /*09b0*/  MOV R9, UR15 ;  /* 0x0000000f00097c02 */ /* 0x000fe20008000f00 */
[----:B------:R-:W-:Y:S01]  /*09c0*/  @!P0 IMAD.WIDE.U32 R6, R17, 0x4, R6 ;  /* 0x0000000411068825 */ /* 0x000fe200078e0006 */
[----:B------:R-:W3:Y:S03]  /*09d0*/  @P1 LDG.E R14, desc[UR18][R14.64] ;  /* 0x000000120e0e1981 */ /* 0x000ee6000c1e1900 */
[----:B------:R-:W-:Y:S01]  /*09e0*/  @!P0 IMAD.WIDE R8, R19, 0x4, R8 ;  /* 0x0000000413088825 */ /* 0x000fe200078e0208 */
[----:B------:R-:W3:Y:S04]  /*09f0*/  @P1 LDG.E R2, desc[UR18][R2.64+0x4] ;  /* 0x0000041202021981 */ /* 0x000ee8000c1e1900 */
[----:B------:R-:W4:Y:S04]  /*0a00*/  @!P0 LDG.E R7, desc[UR18][R6.64] ;  /* 0x0000001206078981 */ /* 0x000f28000c1e1900 */
[----:B------:R-:W4:Y:S01]  /*0a10*/  @!P0 LDG.E R8, desc[UR18][R8.64] ;  /* 0x0000001208088981 */ /* 0x000f22000c1e1900 */
[----:B--2---:R-:W-:-:S04]  /*0a20*/  @P1 FFMA R11, R11, R4, R12 ;  /* 0x000000040b0b1223 */ /* 0x004fc8000000000c */
[----:B---3--:R-:W-:-:S04]  /*0a30*/  @P1 FFMA R12, R2, R14, R11 ;  /* 0x0000000e020c1223 */ /* 0x008fc8000000000b */
[----:B----4-:R-:W-:-:S07]  /*0a40*/  @!P0 FFMA R12, R7, R8, R12 ;  /* 0x00000008070c8223 */ /* 0x010fce000000000c */
.L_x_5:
[----:B------:R-:W1:Y:S01]  /*0a50*/  LDC.64 R2, c[0x0][0x390] ;  /* 0x0000e400ff027b82 */ /* 0x000e620000000a00 */
[----:B------:R-:W-:-:S05]  /*0a60*/  IADD3 R13, PT, PT, R0, R13, RZ ;  /* 0x0000000d000d7210 */ /* 0x000fca0007ffe0ff */
[----:B-1----:R-:W-:-:S05]  /*0a70*/  IMAD.WIDE R2, R13, 0x4, R2 ;  /* 0x000000040d027825 */ /* 0x002fca00078e0202 */
[----:B0-----:R-:W-:Y:S01]  /*0a80*/  STG.E desc[UR18][R2.64], R12 ;  /* 0x0000000c02007986 */ /* 0x001fe2000c101912 */
[----:B------:R-:W-:Y:S05]  /*0a90*/  EXIT ;  /* 0x000000000000794d */ /* 0x000fea0003800000 */
.L_x_7:
        /* <DEDUP_REMOVED lines=14> */
.L_x_9:


//--------------------- .nv.shared._Z13mat_mul_tilesPfS_S_i --------------------------
	.section	.nv.shared._Z13mat_mul_tilesPfS_S_i,"aw",@nobits
	.sectionflags	@""
	.align	4
.nv.shared._Z13mat_mul_tilesPfS_S_i:
	.zero		9216


//--------------------- .nv.shared.reserved.0     --------------------------
	.section	.nv.shared.reserved.0,"aw",@nobits
	.weak		__nv_reservedSMEM_offset_0_alias
	.size		__nv_reservedSMEM_offset_0_alias, 0, 64
	.other		__nv_reservedSMEM_offset_0_alias,@"STO_CUDA_RESERVED_SHARED STV_DEFAULT"
__nv_reservedSMEM_offset_0_alias:
	.zero		0
	.zero		64


//--------------------- .nv.constant0._Z13mat_mul_tilesPfS_S_i --------------------------
	.section	.nv.constant0._Z13mat_mul_tilesPfS_S_i,"a",@progbits
	.sectionflags	@""
	.align	4
.nv.constant0._Z13mat_mul_tilesPfS_S_i:
	.zero		924


//--------------------- .nv.constant0._Z14mat_mul_kernelPfS_S_i --------------------------
	.section	.nv.constant0._Z14mat_mul_kernelPfS_S_i,"a",@progbits
	.sectionflags	@""
	.align	4
.nv.constant0._Z14mat_mul_kernelPfS_S_i:
	.zero		924


//--------------------- SYMBOLS --------------------------

	.type		.nv.reservedSmem.offset0,@object
	.size		.nv.reservedSmem.offset0,0x4
	.type		.nv.reservedSmem.cap,@object
	.size		.nv.reservedSmem.cap,0x4
